	.headerflags	@"EF_CUDA_TEXMODE_UNIFIED EF_CUDA_64BIT_ADDRESS EF_CUDA_ACCELERATORS EF_CUDA_SM90 EF_CUDA_VIRTUAL_SM(EF_CUDA_SM90)"
	.elftype	@"ET_EXEC"


//--------------------- .nv.info                  --------------------------
	.section	.nv.info,"",@"SHT_CUDA_INFO"
	.align	4


	//----- nvinfo : EIATTR_REGCOUNT
	.align		4
        /*0000*/ 	.byte	0x04, 0x2f
        /*0002*/ 	.short	(.L_1 - .L_0)
	.align		4
.L_0:
        /*0004*/ 	.word	index@(triton_poi_fused_cat_5)
        /*0008*/ 	.word	0x00000018


	//----- nvinfo : EIATTR_MIN_STACK_SIZE
	.align		4
.L_1:
        /*000c*/ 	.byte	0x04, 0x12
        /*000e*/ 	.short	(.L_3 - .L_2)
	.align		4
.L_2:
        /*0010*/ 	.word	index@(triton_poi_fused_cat_5)
        /*0014*/ 	.word	0x00000000


	//----- nvinfo : EIATTR_FRAME_SIZE
	.align		4
.L_3:
        /*0018*/ 	.byte	0x04, 0x11
        /*001a*/ 	.short	(.L_5 - .L_4)
	.align		4
.L_4:
        /*001c*/ 	.word	index@(triton_poi_fused_cat_5)
        /*0020*/ 	.word	0x00000000


	//----- nvinfo : EIATTR_MIN_STACK_SIZE
	.align		4
.L_5:
        /*0024*/ 	.byte	0x04, 0x12
        /*0026*/ 	.short	(.L_7 - .L_6)
	.align		4
.L_6:
        /*0028*/ 	.word	index@(triton_poi_fused_cat_5)
        /*002c*/ 	.word	0x00000000
.L_7:


//--------------------- .nv.info.triton_poi_fused_cat_5 --------------------------
	.section	.nv.info.triton_poi_fused_cat_5,"",@"SHT_CUDA_INFO"
	.sectionflags	@""
	.align	4


	//----- nvinfo : EIATTR_CUDA_API_VERSION
	.align		4
        /*0000*/ 	.byte	0x04, 0x37
        /*0002*/ 	.short	(.L_9 - .L_8)
.L_8:
        /*0004*/ 	.word	0x0000007c


	//----- nvinfo : EIATTR_KPARAM_INFO
	.align		4
.L_9:
        /*0008*/ 	.byte	0x04, 0x17
        /*000a*/ 	.short	(.L_11 - .L_10)
.L_10:
        /*000c*/ 	.word	0x00000000
        /*0010*/ 	.short	0x0009
        /*0012*/ 	.short	0x0048
        /*0014*/ 	.byte	0x00, 0xf0, 0x11, 0x00


	//----- nvinfo : EIATTR_KPARAM_INFO
	.align		4
.L_11:
        /*0018*/ 	.byte	0x04, 0x17
        /*001a*/ 	.short	(.L_13 - .L_12)
.L_12:
        /*001c*/ 	.word	0x00000000
        /*0020*/ 	.short	0x0008
        /*0022*/ 	.short	0x0040
        /*0024*/ 	.byte	0x00, 0xf4, 0x21, 0x00


	//----- nvinfo : EIATTR_KPARAM_INFO
	.align		4
.L_13:
        /*0028*/ 	.byte	0x04, 0x17
        /*002a*/ 	.short	(.L_15 - .L_14)
.L_14:
        /*002c*/ 	.word	0x00000000
        /*0030*/ 	.short	0x0007
        /*0032*/ 	.short	0x0038
        /*0034*/ 	.byte	0x00, 0xf4, 0x21, 0x00


	//----- nvinfo : EIATTR_KPARAM_INFO
	.align		4
.L_15:
        /*0038*/ 	.byte	0x04, 0x17
        /*003a*/ 	.short	(.L_17 - .L_16)
.L_16:
        /*003c*/ 	.word	0x00000000
        /*0040*/ 	.short	0x0006
        /*0042*/ 	.short	0x0030
        /*0044*/ 	.byte	0x00, 0xf4, 0x21, 0x00


	//----- nvinfo : EIATTR_KPARAM_INFO
	.align		4
.L_17:
        /*0048*/ 	.byte	0x04, 0x17
        /*004a*/ 	.short	(.L_19 - .L_18)
.L_18:
        /*004c*/ 	.word	0x00000000
        /*0050*/ 	.short	0x0005
        /*0052*/ 	.short	0x0028
        /*0054*/ 	.byte	0x00, 0xf4, 0x21, 0x00


	//----- nvinfo : EIATTR_KPARAM_INFO
	.align		4
.L_19:
        /*0058*/ 	.byte	0x04, 0x17
        /*005a*/ 	.short	(.L_21 - .L_20)
.L_20:
        /*005c*/ 	.word	0x00000000
        /*0060*/ 	.short	0x0004
        /*0062*/ 	.short	0x0020
        /*0064*/ 	.byte	0x00, 0xf4, 0x21, 0x00


	//----- nvinfo : EIATTR_KPARAM_INFO
	.align		4
.L_21:
        /*0068*/ 	.byte	0x04, 0x17
        /*006a*/ 	.short	(.L_23 - .L_22)
.L_22:
        /*006c*/ 	.word	0x00000000
        /*0070*/ 	.short	0x0003
        /*0072*/ 	.short	0x0018
        /*0074*/ 	.byte	0x00, 0xf4, 0x21, 0x00


	//----- nvinfo : EIATTR_KPARAM_INFO
	.align		4
.L_23:
        /*0078*/ 	.byte	0x04, 0x17
        /*007a*/ 	.short	(.L_25 - .L_24)
.L_24:
        /*007c*/ 	.word	0x00000000
        /*0080*/ 	.short	0x0002
        /*0082*/ 	.short	0x0010
        /*0084*/ 	.byte	0x00, 0xf4, 0x21, 0x00


	//----- nvinfo : EIATTR_KPARAM_INFO
	.align		4
.L_25:
        /*0088*/ 	.byte	0x04, 0x17
        /*008a*/ 	.short	(.L_27 - .L_26)
.L_26:
        /*008c*/ 	.word	0x00000000
        /*0090*/ 	.short	0x0001
        /*0092*/ 	.short	0x0008
        /*0094*/ 	.byte	0x00, 0xf4, 0x21, 0x00


	//----- nvinfo : EIATTR_KPARAM_INFO
	.align		4
.L_27:
        /*0098*/ 	.byte	0x04, 0x17
        /*009a*/ 	.short	(.L_29 - .L_28)
.L_28:
        /*009c*/ 	.word	0x00000000
        /*00a0*/ 	.short	0x0000
        /*00a2*/ 	.short	0x0000
        /*00a4*/ 	.byte	0x00, 0xf4, 0x21, 0x00


	//----- nvinfo : EIATTR_SPARSE_MMA_MASK
	.align		4
.L_29:
        /*00a8*/ 	.byte	0x03, 0x50
        /*00aa*/ 	.short	0x0000


	//----- nvinfo : EIATTR_MAXREG_COUNT
	.align		4
        /*00ac*/ 	.byte	0x03, 0x1b
        /*00ae*/ 	.short	0x00ff


	//----- nvinfo : EIATTR_EXIT_INSTR_OFFSETS
	.align		4
        /*00b0*/ 	.byte	0x04, 0x1c
        /*00b2*/ 	.short	(.L_31 - .L_30)


	//   ....[0]....
.L_30:
        /*00b4*/ 	.word	0x000006d0


	//   ....[1]....
        /*00b8*/ 	.word	0x000006f0


	//----- nvinfo : EIATTR_REQNTID
	.align		4
.L_31:
        /*00bc*/ 	.byte	0x04, 0x10
        /*00be*/ 	.short	(.L_33 - .L_32)
.L_32:
        /*00c0*/ 	.word	0x00000080
        /*00c4*/ 	.word	0x00000001
        /*00c8*/ 	.word	0x00000001


	//----- nvinfo : EIATTR_CBANK_PARAM_SIZE
	.align		4
.L_33:
        /*00cc*/ 	.byte	0x03, 0x19
        /*00ce*/ 	.short	0x004c


	//----- nvinfo : EIATTR_PARAM_CBANK
	.align		4
        /*00d0*/ 	.byte	0x04, 0x0a
        /*00d2*/ 	.short	(.L_35 - .L_34)
	.align		4
.L_34:
        /*00d4*/ 	.word	index@(.nv.constant0.triton_poi_fused_cat_5)
        /*00d8*/ 	.short	0x0210
        /*00da*/ 	.short	0x004c


	//----- nvinfo : EIATTR_SW_WAR
	.align		4
.L_35:
        /*00dc*/ 	.byte	0x04, 0x36
        /*00de*/ 	.short	(.L_37 - .L_36)
.L_36:
        /*00e0*/ 	.word	0x00000008
.L_37:


//--------------------- .nv.callgraph             --------------------------
	.section	.nv.callgraph,"",@"SHT_CUDA_CALLGRAPH"
	.align	4
	.sectionentsize	8
	.align		4
        /*0000*/ 	.word	0x00000000
	.align		4
        /*0004*/ 	.word	0xffffffff
	.align		4
        /*0008*/ 	.word	0x00000000
	.align		4
        /*000c*/ 	.word	0xfffffffe
	.align		4
        /*0010*/ 	.word	0x00000000
	.align		4
        /*0014*/ 	.word	0xfffffffd
	.align		4
        /*0018*/ 	.word	0x00000000
	.align		4
        /*001c*/ 	.word	0xfffffffc


//--------------------- .text.triton_poi_fused_cat_5 --------------------------
	.section	.text.triton_poi_fused_cat_5,"ax",@progbits
	.align	128
        .global         triton_poi_fused_cat_5
        .type           triton_poi_fused_cat_5,@function
        .size           triton_poi_fused_cat_5,(.L_x_1 - triton_poi_fused_cat_5)
        .other          triton_poi_fused_cat_5,@"STO_CUDA_ENTRY STV_DEFAULT"
triton_poi_fused_cat_5:
.text.triton_poi_fused_cat_5:
[----:B------:R-:W0:Y:S02]  /*0000*/  LDC R1, c[0x0][0x28] ;  /* 0x00000a00ff017b82 */ /* 0x000e240000000800 */
[----:B------:R-:W1:Y:S01]  /*0010*/  S2R R0, SR_TID.X ;  /* 0x0000000000007919 */ /* 0x000e620000002100 */
[----:B------:R-:W2:Y:S01]  /*0020*/  LDC.64 R14, c[0x0][0x218] ;  /* 0x00008600ff0e7b82 */ /* 0x000ea20000000a00 */
[----:B------:R-:W-:Y:S01]  /*0030*/  ULDC.64 UR4, c[0x0][0x208] ;  /* 0x0000820000047ab9 */ /* 0x000fe20000000a00 */
[----:B------:R-:W3:Y:S06]  /*0040*/  S2R R3, SR_CTAID.X ;  /* 0x0000000000037919 */ /* 0x000eec0000002500 */
[----:B------:R-:W4:Y:S08]  /*0050*/  LDC.64 R10, c[0x0][0x220] ;  /* 0x00008800ff0a7b82 */ /* 0x000f300000000a00 */
[----:B------:R-:W5:Y:S01]  /*0060*/  LDC.64 R12, c[0x0][0x230] ;  /* 0x00008c00ff0c7b82 */ /* 0x000f620000000a00 */
[----:B------:R-:W-:Y:S01]  /*0070*/  CS2R R16, SRZ ;  /* 0x0000000000107805 */ /* 0x000fe2000001ff00 */
[----:B------:R-:W-:Y:S01]  /*0080*/  ULDC.64 UR6, c[0x0][0x228] ;  /* 0x00008a0000067ab9 */ /* 0x000fe20000000a00 */
[----:B-1----:R-:W-:-:S05]  /*0090*/  LOP3.LUT R0, R0, 0x7f, RZ, 0xc0, !PT ;  /* 0x0000007f00007812 */ /* 0x002fca00078ec0ff */
[----:B---3--:R-:W-:-:S05]  /*00a0*/  IMAD R0, R3, 0x80, R0 ;  /* 0x0000008003007824 */ /* 0x008fca00078e0200 */
[----:B------:R-:W-:-:S04]  /*00b0*/  SHF.R.S32.HI R3, RZ, 0x1f, R0 ;  /* 0x0000001fff037819 */ /* 0x000fc80000011400 */
[CC--:B------:R-:W-:Y:S02]  /*00c0*/  LEA.HI R6, R3.reuse, R0.reuse, RZ, 0x4 ;  /* 0x0000000003067211 */ /* 0x0c0fe400078f20ff */
[----:B------:R-:W-:Y:S02]  /*00d0*/  LEA.HI R4, R3, R0, RZ, 0x2 ;  /* 0x0000000003047211 */ /* 0x000fe400078f10ff */
[----:B------:R-:W-:Y:S02]  /*00e0*/  SHF.R.S32.HI R7, RZ, 0x4, R6 ;  /* 0x00000004ff077819 */ /* 0x000fe40000011406 */
[----:B------:R-:W-:Y:S02]  /*00f0*/  SHF.R.S32.HI R9, RZ, 0x2, R4 ;  /* 0x00000002ff097819 */ /* 0x000fe40000011404 */
[----:B------:R-:W-:Y:S02]  /*0100*/  LEA.HI R2, R7, R7, RZ, 0x3 ;  /* 0x0000000707027211 */ /* 0x000fe400078f18ff */
[----:B------:R-:W-:-:S02]  /*0110*/  LOP3.LUT R19, R4, 0xfffffffc, RZ, 0xc0, !PT ;  /* 0xfffffffc04137812 */ /* 0x000fc400078ec0ff */
[----:B------:R-:W-:Y:S02]  /*0120*/  CS2R R4, SRZ ;  /* 0x0000000000047805 */ /* 0x000fe4000001ff00 */
[----:B------:R-:W-:Y:S01]  /*0130*/  LOP3.LUT R2, R2, 0xfffffff8, RZ, 0xc0, !PT ;  /* 0xfffffff802027812 */ /* 0x000fe200078ec0ff */
[----:B------:R-:W-:-:S04]  /*0140*/  IMAD.IADD R19, R0, 0x1, -R19 ;  /* 0x0000000100137824 */ /* 0x000fc800078e0a13 */
[----:B------:R-:W-:Y:S01]  /*0150*/  IMAD.IADD R7, R7, 0x1, -R2 ;  /* 0x0000000107077824 */ /* 0x000fe200078e0a02 */
[----:B------:R-:W-:-:S04]  /*0160*/  LEA.HI R2, R9, R9, RZ, 0x2 ;  /* 0x0000000909027211 */ /* 0x000fc800078f10ff */
[----:B------:R-:W-:Y:S02]  /*0170*/  ISETP.GE.AND P0, PT, R7, 0x4, PT ;  /* 0x000000040700780c */ /* 0x000fe40003f06270 */
[----:B------:R-:W-:Y:S02]  /*0180*/  LOP3.LUT R2, R2, 0xfffffffc, RZ, 0xc0, !PT ;  /* 0xfffffffc02027812 */ /* 0x000fe400078ec0ff */
[----:B------:R-:W-:-:S03]  /*0190*/  ISETP.LT.AND P1, PT, R0, 0x200, !P0 ;  /* 0x000002000000780c */ /* 0x000fc60004721270 */
[----:B------:R-:W-:-:S04]  /*01a0*/  IMAD.IADD R9, R9, 0x1, -R2 ;  /* 0x0000000109097824 */ /* 0x000fc800078e0a02 */
[----:B--2---:R-:W-:-:S06]  /*01b0*/  IMAD.WIDE R20, R9, 0x8, R14 ;  /* 0x0000000809147825 */ /* 0x004fcc00078e020e */
[----:B------:R-:W2:Y:S01]  /*01c0*/  @P1 LDG.E.EL.64 R4, desc[UR4][R20.64] ;  /* 0x0000000414041981 */ /* 0x000ea2000c2e1b00 */
[----:B----4-:R-:W-:Y:S01]  /*01d0*/  IMAD.WIDE R10, R19, 0x8, R10 ;  /* 0x00000008130a7825 */ /* 0x010fe200078e020a */
[----:B------:R-:W-:-:S03]  /*01e0*/  CS2R R14, SRZ ;  /* 0x00000000000e7805 */ /* 0x000fc6000001ff00 */
[----:B-----5:R-:W-:Y:S01]  /*01f0*/  IMAD.WIDE R12, R19, 0x8, R12 ;  /* 0x00000008130c7825 */ /* 0x020fe200078e020c */
[----:B------:R1:W3:Y:S04]  /*0200*/  @P1 LDG.E.EL.64 R16, desc[UR4][R10.64] ;  /* 0x000000040a101981 */ /* 0x0002e8000c2e1b00 */
[----:B------:R4:W5:Y:S01]  /*0210*/  @P1 LDG.E.EL.64 R14, desc[UR4][R12.64] ;  /* 0x000000040c0e1981 */ /* 0x000962000c2e1b00 */
[----:B-1----:R-:W1:Y:S01]  /*0220*/  LDC.64 R10, c[0x0][0x238] ;  /* 0x00008e00ff0a7b82 */ /* 0x002e620000000a00 */
[----:B----4-:R-:W-:Y:S01]  /*0230*/  LEA.HI R12, R3, R0, RZ, 0x7 ;  /* 0x00000000030c7211 */ /* 0x010fe200078f38ff */
[----:B-1----:R-:W-:Y:S01]  /*0240*/  IMAD.WIDE R10, R19, 0x4, R10 ;  /* 0x00000004130a7825 */ /* 0x002fe200078e020a */
[----:B--2---:R-:W-:Y:S02]  /*0250*/  SEL R18, R5, RZ, P1 ;  /* 0x000000ff05127207 */ /* 0x004fe40000800000 */
[----:B------:R-:W-:-:S02]  /*0260*/  SEL R5, R4, RZ, P1 ;  /* 0x000000ff04057207 */ /* 0x000fc40000800000 */
[----:B------:R-:W-:Y:S02]  /*0270*/  SHF.R.U32.HI R2, RZ, 0x1d, R18 ;  /* 0x0000001dff027819 */ /* 0x000fe40000011612 */
[----:B---3--:R-:W-:Y:S02]  /*0280*/  SEL R8, R16, RZ, P1 ;  /* 0x000000ff10087207 */ /* 0x008fe40000800000 */
[----:B------:R-:W-:Y:S02]  /*0290*/  LOP3.LUT R2, R2, 0x4, RZ, 0xc0, !PT ;  /* 0x0000000402027812 */ /* 0x000fe400078ec0ff */
[----:B------:R-:W-:Y:S02]  /*02a0*/  SEL R17, R17, RZ, P1 ;  /* 0x000000ff11117207 */ /* 0x000fe40000800000 */
[----:B------:R-:W-:Y:S02]  /*02b0*/  IADD3 R5, P2, R2, R5, RZ ;  /* 0x0000000502057210 */ /* 0x000fe40007f5e0ff */
[----:B-----5:R-:W-:-:S02]  /*02c0*/  SEL R15, R15, RZ, P1 ;  /* 0x000000ff0f0f7207 */ /* 0x020fc40000800000 */
[----:B------:R-:W-:Y:S01]  /*02d0*/  LEA R21, P3, R8, UR6, 0x2 ;  /* 0x0000000608157c11 */ /* 0x000fe2000f8610ff */
[----:B------:R-:W-:Y:S01]  /*02e0*/  IMAD.X R18, RZ, RZ, R18, P2 ;  /* 0x000000ffff127224 */ /* 0x000fe200010e0612 */
[----:B------:R-:W-:Y:S02]  /*02f0*/  SEL R20, R14, RZ, P1 ;  /* 0x000000ff0e147207 */ /* 0x000fe40000800000 */
[----:B------:R-:W-:Y:S02]  /*0300*/  SHF.R.U32.HI R2, RZ, 0x1b, R17 ;  /* 0x0000001bff027819 */ /* 0x000fe40000011611 */
[C---:B------:R-:W-:Y:S01]  /*0310*/  SHF.L.U64.HI R13, R5.reuse, 0x4, R18 ;  /* 0x00000004050d7819 */ /* 0x040fe20000010212 */
[----:B------:R-:W-:Y:S01]  /*0320*/  IMAD.SHL.U32 R18, R5, 0x10, RZ ;  /* 0x0000001005127824 */ /* 0x000fe200078e00ff */
[----:B------:R-:W-:Y:S01]  /*0330*/  SHF.R.U32.HI R16, RZ, 0x1b, R15 ;  /* 0x0000001bff107819 */ /* 0x000fe2000001160f */
[----:B------:R-:W1:Y:S01]  /*0340*/  LDC.64 R4, c[0x0][0x210] ;  /* 0x00008400ff047b82 */ /* 0x000e620000000a00 */
[----:B------:R-:W-:-:S02]  /*0350*/  LEA.HI.X R8, R8, UR7, R17, 0x2, P3 ;  /* 0x0000000708087c11 */ /* 0x000fc400098f1411 */
[----:B------:R-:W-:Y:S02]  /*0360*/  LEA R17, P4, R20, UR6, 0x2 ;  /* 0x0000000614117c11 */ /* 0x000fe4000f8810ff */
[----:B------:R-:W-:Y:S02]  /*0370*/  LOP3.LUT R14, R2, 0x10, RZ, 0xc0, !PT ;  /* 0x00000010020e7812 */ /* 0x000fe400078ec0ff */
[----:B------:R-:W-:Y:S01]  /*0380*/  LOP3.LUT R16, R16, 0x10, RZ, 0xc0, !PT ;  /* 0x0000001010107812 */ /* 0x000fe200078ec0ff */
[----:B------:R-:W2:Y:S01]  /*0390*/  LDC.64 R2, c[0x0][0x240] ;  /* 0x00009000ff027b82 */ /* 0x000ea20000000a00 */
[----:B------:R-:W-:Y:S01]  /*03a0*/  LEA.HI.X R20, R20, UR7, R15, 0x2, P4 ;  /* 0x0000000714147c11 */ /* 0x000fe2000a0f140f */
[----:B------:R-:W-:Y:S01]  /*03b0*/  ULDC.64 UR6, c[0x0][0x248] ;  /* 0x0000920000067ab9 */ /* 0x000fe20000000a00 */
[C---:B------:R-:W-:Y:S02]  /*03c0*/  IADD3 R14, P3, P2, R18.reuse, R21, R14 ;  /* 0x00000015120e7210 */ /* 0x040fe40007a7e00e */
[----:B------:R-:W-:-:S02]  /*03d0*/  IADD3 R16, P4, P5, R18, R17, R16 ;  /* 0x0000001112107210 */ /* 0x000fc40007d9e010 */
[----:B------:R-:W-:Y:S02]  /*03e0*/  SHF.R.S32.HI R18, RZ, 0x7, R12 ;  /* 0x00000007ff127819 */ /* 0x000fe4000001140c */
[----:B------:R-:W-:Y:S01]  /*03f0*/  IADD3.X R15, R13, R8, RZ, P3, P2 ;  /* 0x000000080d0f7210 */ /* 0x000fe20001fe44ff */
[----:B------:R-:W-:Y:S01]  /*0400*/  IMAD.SHL.U32 R8, R7, 0x10, RZ ;  /* 0x0000001007087824 */ /* 0x000fe200078e00ff */
[----:B------:R-:W-:Y:S01]  /*0410*/  IADD3.X R17, R13, R20, RZ, P4, P5 ;  /* 0x000000140d117210 */ /* 0x000fe200027ea4ff */
[----:B------:R-:W-:Y:S01]  /*0420*/  IMAD.SHL.U32 R13, R18, 0x40, RZ ;  /* 0x00000040120d7824 */ /* 0x000fe200078e00ff */
[----:B------:R-:W-:Y:S01]  /*0430*/  LOP3.LUT R20, R12, 0xffffff80, RZ, 0xc0, !PT ;  /* 0xffffff800c147812 */ /* 0x000fe200078ec0ff */
[C---:B------:R-:W-:Y:S01]  /*0440*/  IMAD.WIDE R14, R8.reuse, 0x4, R14 ;  /* 0x00000004080e7825 */ /* 0x040fe200078e020e */
[----:B------:R-:W-:Y:S02]  /*0450*/  CS2R R18, SRZ ;  /* 0x0000000000127805 */ /* 0x000fe4000001ff00 */
[----:B------:R-:W-:Y:S01]  /*0460*/  IADD3 R21, R13, R0, -R20 ;  /* 0x000000000d157210 */ /* 0x000fe20007ffe814 */
[----:B------:R-:W-:Y:S01]  /*0470*/  IMAD.WIDE R16, R8, 0x4, R16 ;  /* 0x0000000408107825 */ /* 0x000fe200078e0210 */
[----:B------:R-:W-:-:S02]  /*0480*/  ISETP.GE.AND P2, PT, R0, 0x200, PT ;  /* 0x000002000000780c */ /* 0x000fc40003f46270 */
[----:B------:R3:W4:Y:S01]  /*0490*/  @P1 LDG.E.EL R19, desc[UR4][R10.64] ;  /* 0x000000040a131981 */ /* 0x000722000c2e1900 */
[----:B-1----:R-:W-:Y:S01]  /*04a0*/  IMAD.WIDE R4, R21, 0x4, R4 ;  /* 0x0000000415047825 */ /* 0x002fe200078e0204 */
[----:B------:R-:W-:-:S03]  /*04b0*/  LOP3.LUT R21, R6, 0xfffffff0, RZ, 0xc0, !PT ;  /* 0xfffffff006157812 */ /* 0x000fc600078ec0ff */
[----:B------:R-:W-:Y:S02]  /*04c0*/  IMAD.MOV.U32 R12, RZ, RZ, RZ ;  /* 0x000000ffff0c7224 */ /* 0x000fe400078e00ff */
[----:B------:R-:W-:-:S04]  /*04d0*/  IMAD.WIDE R14, R13, 0x4, R14 ;  /* 0x000000040d0e7825 */ /* 0x000fc800078e020e */
[----:B------:R-:W-:Y:S01]  /*04e0*/  IMAD.WIDE R16, R13, 0x4, R16 ;  /* 0x000000040d107825 */ /* 0x000fe200078e0210 */
[----:B------:R-:W5:Y:S03]  /*04f0*/  @P1 LDG.E.EL R12, desc[UR4][R14.64] ;  /* 0x000000040e0c1981 */ /* 0x000f66000c2e1900 */
[----:B------:R-:W-:Y:S01]  /*0500*/  IMAD.IADD R21, R0, 0x1, -R21 ;  /* 0x0000000100157824 */ /* 0x000fe200078e0a15 */
[----:B------:R-:W5:Y:S01]  /*0510*/  @P1 LDG.E.EL R18, desc[UR4][R16.64] ;  /* 0x0000000410121981 */ /* 0x000f62000c2e1900 */
[----:B------:R-:W-:Y:S02]  /*0520*/  IMAD.MOV.U32 R20, RZ, RZ, RZ ;  /* 0x000000ffff147224 */ /* 0x000fe400078e00ff */
[----:B--2---:R-:W-:Y:S01]  /*0530*/  IMAD.WIDE R2, R9, 0x4, R2 ;  /* 0x0000000409027825 */ /* 0x004fe200078e0202 */
[--C-:B------:R-:W-:Y:S02]  /*0540*/  IADD3 R6, P4, P5, R8, R21, R13.reuse ;  /* 0x0000001508067210 */ /* 0x100fe40007d9e00d */
[----:B------:R-:W-:Y:S01]  /*0550*/  SHF.R.S32.HI R9, RZ, 0x1f, R13 ;  /* 0x0000001fff097819 */ /* 0x000fe2000001140d */
[----:B------:R1:W2:Y:S01]  /*0560*/  @P1 LDG.E R20, desc[UR4][R4.64] ;  /* 0x0000000404141981 */ /* 0x0002a2000c1e1900 */
[----:B------:R-:W-:-:S02]  /*0570*/  SHF.R.S32.HI R21, RZ, 0x1f, R21 ;  /* 0x0000001fff157819 */ /* 0x000fc40000011415 */
[----:B------:R-:W-:Y:S01]  /*0580*/  SHF.R.S32.HI R8, RZ, 0x1f, R8 ;  /* 0x0000001fff087819 */ /* 0x000fe20000011408 */
[----:B------:R-:W-:Y:S01]  /*0590*/  IMAD.MOV.U32 R13, RZ, RZ, RZ ;  /* 0x000000ffff0d7224 */ /* 0x000fe200078e00ff */
[----:B------:R-:W-:Y:S02]  /*05a0*/  ISETP.GT.AND P3, PT, R7, 0x3, !P2 ;  /* 0x000000030700780c */ /* 0x000fe40005764270 */
[----:B------:R-:W-:Y:S02]  /*05b0*/  IADD3.X R9, R8, R21, R9, P4, P5 ;  /* 0x0000001508097210 */ /* 0x000fe400027ea409 */
[C---:B------:R-:W-:Y:S01]  /*05c0*/  LEA R8, P4, R6.reuse, UR6, 0x2 ;  /* 0x0000000606087c11 */ /* 0x040fe2000f8810ff */
[----:B------:R-:W2:Y:S01]  /*05d0*/  @P1 LDG.E.EL R13, desc[UR4][R2.64] ;  /* 0x00000004020d1981 */ /* 0x000ea2000c2e1900 */
[----:B---3--:R-:W-:Y:S02]  /*05e0*/  IMAD.MOV.U32 R10, RZ, RZ, RZ ;  /* 0x000000ffff0a7224 */ /* 0x008fe400078e00ff */
[----:B------:R-:W-:-:S02]  /*05f0*/  LEA.HI.X R9, R6, UR7, R9, 0x2, P4 ;  /* 0x0000000706097c11 */ /* 0x000fc4000a0f1409 */
[----:B------:R-:W3:Y:S03]  /*0600*/  LDC.64 R6, c[0x0][0x250] ;  /* 0x00009400ff067b82 */ /* 0x000ee60000000a00 */
[----:B------:R-:W2:Y:S01]  /*0610*/  @P3 LDG.E R10, desc[UR4][R8.64+-0x100] ;  /* 0xffff0004080a3981 */ /* 0x000ea2000c1e1900 */
[----:B---3--:R-:W-:Y:S01]  /*0620*/  IMAD.WIDE R6, R0, 0x4, R6 ;  /* 0x0000000400067825 */ /* 0x008fe200078e0206 */
[----:B----4-:R-:W-:Y:S02]  /*0630*/  SEL R19, R19, RZ, P1 ;  /* 0x000000ff13137207 */ /* 0x010fe40000800000 */
[----:B-----5:R-:W-:Y:S02]  /*0640*/  SEL R12, R12, RZ, P1 ;  /* 0x000000ff0c0c7207 */ /* 0x020fe40000800000 */
[----:B------:R-:W-:-:S05]  /*0650*/  SEL R18, R18, RZ, P1 ;  /* 0x000000ff12127207 */ /* 0x000fca0000800000 */
[----:B-1----:R-:W-:Y:S01]  /*0660*/  FADD R5, -R12, R18 ;  /* 0x000000120c057221 */ /* 0x002fe20000000100 */
[----:B--2---:R-:W-:-:S03]  /*0670*/  SEL R20, R20, RZ, P1 ;  /* 0x000000ff14147207 */ /* 0x004fc60000800000 */
[----:B------:R-:W-:-:S04]  /*0680*/  FFMA R19, R5, R19, R12 ;  /* 0x0000001305137223 */ /* 0x000fc8000000000c */
[----:B------:R-:W-:Y:S01]  /*0690*/  FADD R19, -R20, R19 ;  /* 0x0000001314137221 */ /* 0x000fe20000000100 */
[----:B------:R-:W-:-:S05]  /*06a0*/  SEL R13, R13, RZ, P1 ;  /* 0x000000ff0d0d7207 */ /* 0x000fca0000800000 */
[----:B------:R-:W-:Y:S01]  /*06b0*/  FFMA R13, R19, R13, R20 ;  /* 0x0000000d130d7223 */ /* 0x000fe20000000014 */
[----:B------:R-:W-:Y:S01]  /*06c0*/  @P0 SEL R13, R10, RZ, P3 ;  /* 0x000000ff0a0d0207 */ /* 0x000fe20001800000 */
[----:B------:R-:W-:Y:S06]  /*06d0*/  @P2 EXIT ;  /* 0x000000000000294d */ /* 0x000fec0003800000 */
[----:B------:R-:W-:Y:S01]  /*06e0*/  STG.E desc[UR4][R6.64], R13 ;  /* 0x0000000d06007986 */ /* 0x000fe2000c101904 */
[----:B------:R-:W-:Y:S05]  /*06f0*/  EXIT ;  /* 0x000000000000794d */ /* 0x000fea0003800000 */
.L_x_0:
[----:B------:R-:W-:-:S00]  /*0700*/  BRA `(.L_x_0) ;  /* 0xfffffffc00fc7947 */ /* 0x000fc0000383ffff */
[----:B------:R-:W-:-:S00]  /*0710*/  NOP ;  /* 0x0000000000007918 */ /* 0x000fc00000000000 */
        /* <DEDUP_REMOVED lines=14> */
.L_x_1:


//--------------------- .nv.constant0.triton_poi_fused_cat_5 --------------------------
	.section	.nv.constant0.triton_poi_fused_cat_5,"a",@progbits
	.sectionflags	@""
	.align	4
.nv.constant0.triton_poi_fused_cat_5:
	.zero		604
